	.headerflags	@"EF_CUDA_TEXMODE_UNIFIED EF_CUDA_64BIT_ADDRESS EF_CUDA_ACCELERATORS EF_CUDA_SM90 EF_CUDA_VIRTUAL_SM(EF_CUDA_SM90)"
	.elftype	@"ET_EXEC"


//--------------------- .nv.info                  --------------------------
	.section	.nv.info,"",@"SHT_CUDA_INFO"
	.align	4


	//----- nvinfo : EIATTR_REGCOUNT
	.align		4
        /*0000*/ 	.byte	0x04, 0x2f
        /*0002*/ 	.short	(.L_1 - .L_0)
	.align		4
.L_0:
        /*0004*/ 	.word	index@(triton_poi_fused_leaky_relu_mul_0)
        /*0008*/ 	.word	0x0000000e


	//----- nvinfo : EIATTR_MIN_STACK_SIZE
	.align		4
.L_1:
        /*000c*/ 	.byte	0x04, 0x12
        /*000e*/ 	.short	(.L_3 - .L_2)
	.align		4
.L_2:
        /*0010*/ 	.word	index@(triton_poi_fused_leaky_relu_mul_0)
        /*0014*/ 	.word	0x00000000


	//----- nvinfo : EIATTR_FRAME_SIZE
	.align		4
.L_3:
        /*0018*/ 	.byte	0x04, 0x11
        /*001a*/ 	.short	(.L_5 - .L_4)
	.align		4
.L_4:
        /*001c*/ 	.word	index@(triton_poi_fused_leaky_relu_mul_0)
        /*0020*/ 	.word	0x00000000


	//----- nvinfo : EIATTR_MIN_STACK_SIZE
	.align		4
.L_5:
        /*0024*/ 	.byte	0x04, 0x12
        /*0026*/ 	.short	(.L_7 - .L_6)
	.align		4
.L_6:
        /*0028*/ 	.word	index@(triton_poi_fused_leaky_relu_mul_0)
        /*002c*/ 	.word	0x00000000
.L_7:


//--------------------- .nv.info.triton_poi_fused_leaky_relu_mul_0 --------------------------
	.section	.nv.info.triton_poi_fused_leaky_relu_mul_0,"",@"SHT_CUDA_INFO"
	.sectionflags	@""
	.align	4


	//----- nvinfo : EIATTR_CUDA_API_VERSION
	.align		4
        /*0000*/ 	.byte	0x04, 0x37
        /*0002*/ 	.short	(.L_9 - .L_8)
.L_8:
        /*0004*/ 	.word	0x0000007c


	//----- nvinfo : EIATTR_KPARAM_INFO
	.align		4
.L_9:
        /*0008*/ 	.byte	0x04, 0x17
        /*000a*/ 	.short	(.L_11 - .L_10)
.L_10:
        /*000c*/ 	.word	0x00000000
        /*0010*/ 	.short	0x0003
        /*0012*/ 	.short	0x0018
        /*0014*/ 	.byte	0x00, 0xf0, 0x11, 0x00


	//----- nvinfo : EIATTR_KPARAM_INFO
	.align		4
.L_11:
        /*0018*/ 	.byte	0x04, 0x17
        /*001a*/ 	.short	(.L_13 - .L_12)
.L_12:
        /*001c*/ 	.word	0x00000000
        /*0020*/ 	.short	0x0002
        /*0022*/ 	.short	0x0010
        /*0024*/ 	.byte	0x00, 0xf4, 0x21, 0x00


	//----- nvinfo : EIATTR_KPARAM_INFO
	.align		4
.L_13:
        /*0028*/ 	.byte	0x04, 0x17
        /*002a*/ 	.short	(.L_15 - .L_14)
.L_14:
        /*002c*/ 	.word	0x00000000
        /*0030*/ 	.short	0x0001
        /*0032*/ 	.short	0x0008
        /*0034*/ 	.byte	0x00, 0xf4, 0x21, 0x00


	//----- nvinfo : EIATTR_KPARAM_INFO
	.align		4
.L_15:
        /*0038*/ 	.byte	0x04, 0x17
        /*003a*/ 	.short	(.L_17 - .L_16)
.L_16:
        /*003c*/ 	.word	0x00000000
        /*0040*/ 	.short	0x0000
        /*0042*/ 	.short	0x0000
        /*0044*/ 	.byte	0x00, 0xf4, 0x21, 0x00


	//----- nvinfo : EIATTR_SPARSE_MMA_MASK
	.align		4
.L_17:
        /*0048*/ 	.byte	0x03, 0x50
        /*004a*/ 	.short	0x0000


	//----- nvinfo : EIATTR_MAXREG_COUNT
	.align		4
        /*004c*/ 	.byte	0x03, 0x1b
        /*004e*/ 	.short	0x00ff


	//----- nvinfo : EIATTR_EXIT_INSTR_OFFSETS
	.align		4
        /*0050*/ 	.byte	0x04, 0x1c
        /*0052*/ 	.short	(.L_19 - .L_18)


	//   ....[0]....
.L_18:
        /*0054*/ 	.word	0x00000240


	//   ....[1]....
        /*0058*/ 	.word	0x00000260


	//----- nvinfo : EIATTR_REQNTID
	.align		4
.L_19:
        /*005c*/ 	.byte	0x04, 0x10
        /*005e*/ 	.short	(.L_21 - .L_20)
.L_20:
        /*0060*/ 	.word	0x00000080
        /*0064*/ 	.word	0x00000001
        /*0068*/ 	.word	0x00000001


	//----- nvinfo : EIATTR_CBANK_PARAM_SIZE
	.align		4
.L_21:
        /*006c*/ 	.byte	0x03, 0x19
        /*006e*/ 	.short	0x001c


	//----- nvinfo : EIATTR_PARAM_CBANK
	.align		4
        /*0070*/ 	.byte	0x04, 0x0a
        /*0072*/ 	.short	(.L_23 - .L_22)
	.align		4
.L_22:
        /*0074*/ 	.word	index@(.nv.constant0.triton_poi_fused_leaky_relu_mul_0)
        /*0078*/ 	.short	0x0210
        /*007a*/ 	.short	0x001c


	//----- nvinfo : EIATTR_SW_WAR
	.align		4
.L_23:
        /*007c*/ 	.byte	0x04, 0x36
        /*007e*/ 	.short	(.L_25 - .L_24)
.L_24:
        /*0080*/ 	.word	0x00000008
.L_25:


//--------------------- .nv.callgraph             --------------------------
	.section	.nv.callgraph,"",@"SHT_CUDA_CALLGRAPH"
	.align	4
	.sectionentsize	8
	.align		4
        /*0000*/ 	.word	0x00000000
	.align		4
        /*0004*/ 	.word	0xffffffff
	.align		4
        /*0008*/ 	.word	0x00000000
	.align		4
        /*000c*/ 	.word	0xfffffffe
	.align		4
        /*0010*/ 	.word	0x00000000
	.align		4
        /*0014*/ 	.word	0xfffffffd
	.align		4
        /*0018*/ 	.word	0x00000000
	.align		4
        /*001c*/ 	.word	0xfffffffc


//--------------------- .text.triton_poi_fused_leaky_relu_mul_0 --------------------------
	.section	.text.triton_poi_fused_leaky_relu_mul_0,"ax",@progbits
	.align	128
        .global         triton_poi_fused_leaky_relu_mul_0
        .type           triton_poi_fused_leaky_relu_mul_0,@function
        .size           triton_poi_fused_leaky_relu_mul_0,(.L_x_1 - triton_poi_fused_leaky_relu_mul_0)
        .other          triton_poi_fused_leaky_relu_mul_0,@"STO_CUDA_ENTRY STV_DEFAULT"
triton_poi_fused_leaky_relu_mul_0:
.text.triton_poi_fused_leaky_relu_mul_0:
[----:B------:R-:W0:Y:S02]  /*0000*/  LDC R1, c[0x0][0x28] ;  /* 0x00000a00ff017b82 */ /* 0x000e240000000800 */
[----:B------:R-:W1:Y:S01]  /*0010*/  S2R R0, SR_TID.X ;  /* 0x0000000000007919 */ /* 0x000e620000002100 */
[----:B------:R-:W2:Y:S01]  /*0020*/  LDC.64 R4, c[0x0][0x218] ;  /* 0x00008600ff047b82 */ /* 0x000ea20000000a00 */
[----:B------:R-:W-:Y:S01]  /*0030*/  CS2R R10, SRZ ;  /* 0x00000000000a7805 */ /* 0x000fe2000001ff00 */
[----:B------:R-:W-:Y:S01]  /*0040*/  ULDC.64 UR4, c[0x0][0x208] ;  /* 0x0000820000047ab9 */ /* 0x000fe20000000a00 */
[----:B------:R-:W3:Y:S01]  /*0050*/  S2R R7, SR_CTAID.X ;  /* 0x0000000000077919 */ /* 0x000ee20000002500 */
[----:B------:R-:W-:-:S04]  /*0060*/  ULDC.64 UR6, c[0x0][0x220] ;  /* 0x0000880000067ab9 */ /* 0x000fc80000000a00 */
[----:B------:R-:W4:Y:S01]  /*0070*/  LDC.64 R2, c[0x0][0x210] ;  /* 0x00008400ff027b82 */ /* 0x000f220000000a00 */
[----:B-1----:R-:W-:Y:S01]  /*0080*/  IMAD.SHL.U32 R0, R0, 0x2, RZ ;  /* 0x0000000200007824 */ /* 0x002fe200078e00ff */
[----:B---3--:R-:W-:-:S04]  /*0090*/  SHF.R.S32.HI R6, RZ, 0x17, R7 ;  /* 0x00000017ff067819 */ /* 0x008fc80000011407 */
[----:B------:R-:W-:-:S05]  /*00a0*/  LOP3.LUT R0, R0, 0xfe, RZ, 0xc0, !PT ;  /* 0x000000fe00007812 */ /* 0x000fca00078ec0ff */
[----:B------:R-:W-:Y:S01]  /*00b0*/  IMAD R7, R7, 0x100, R0 ;  /* 0x0000010007077824 */ /* 0x000fe200078e0200 */
[----:B------:R-:W-:-:S03]  /*00c0*/  SGXT R0, R6, 0x1 ;  /* 0x000000010600781a */ /* 0x000fc60000000200 */
[C---:B----4-:R-:W-:Y:S01]  /*00d0*/  IMAD.WIDE R2, R7.reuse, 0x4, R2 ;  /* 0x0000000407027825 */ /* 0x050fe200078e0202 */
[----:B------:R-:W-:Y:S02]  /*00e0*/  LEA.HI R0, R0, R7, RZ, 0x2 ;  /* 0x0000000700007211 */ /* 0x000fe400078f10ff */
[----:B------:R-:W-:Y:S02]  /*00f0*/  ISETP.GE.AND P2, PT, R7, 0x100, PT ;  /* 0x000001000700780c */ /* 0x000fe40003f46270 */
[----:B------:R-:W-:-:S05]  /*0100*/  LOP3.LUT R0, R0, 0xfffffffc, RZ, 0xc0, !PT ;  /* 0xfffffffc00007812 */ /* 0x000fca00078ec0ff */
[----:B------:R-:W-:-:S04]  /*0110*/  IMAD.IADD R9, R7, 0x1, -R0 ;  /* 0x0000000107097824 */ /* 0x000fc800078e0a00 */
[----:B--2---:R-:W-:Y:S01]  /*0120*/  IMAD.WIDE R4, R9, 0x4, R4 ;  /* 0x0000000409047825 */ /* 0x004fe200078e0204 */
[----:B------:R-:W-:-:S04]  /*0130*/  CS2R R8, SRZ ;  /* 0x0000000000087805 */ /* 0x000fc8000001ff00 */
[----:B------:R-:W2:Y:S04]  /*0140*/  @!P2 LDG.E.EL.64 R10, desc[UR4][R4.64] ;  /* 0x00000004040aa981 */ /* 0x000ea8000c2e1b00 */
[----:B------:R-:W2:Y:S01]  /*0150*/  @!P2 LDG.E.64 R8, desc[UR4][R2.64] ;  /* 0x000000040208a981 */ /* 0x000ea2000c1e1b00 */
[----:B------:R-:W-:-:S04]  /*0160*/  IADD3 R6, P3, R7, UR6, RZ ;  /* 0x0000000607067c10 */ /* 0x000fc8000ff7e0ff */
[----:B------:R-:W-:Y:S01]  /*0170*/  LEA.HI.X.SX32 R7, R7, UR7, 0x1, P3 ;  /* 0x0000000707077c11 */ /* 0x000fe200098f0eff */
[----:B--2---:R-:W-:Y:S01]  /*0180*/  FADD R8, R10, R8 ;  /* 0x000000080a087221 */ /* 0x004fe20000000000 */
[----:B------:R-:W-:-:S03]  /*0190*/  FADD R9, R11, R9 ;  /* 0x000000090b097221 */ /* 0x000fc60000000000 */
[----:B------:R-:W-:Y:S01]  /*01a0*/  FMUL R8, R8, 0.0070710675790905952454 ;  /* 0x3be7b46a08087820 */ /* 0x000fe20000400000 */
[----:B------:R-:W-:-:S04]  /*01b0*/  FMUL R9, R9, 0.0070710675790905952454 ;  /* 0x3be7b46a09097820 */ /* 0x000fc80000400000 */
[----:B------:R-:W-:Y:S02]  /*01c0*/  FSETP.GT.AND P1, PT, R8, RZ, PT ;  /* 0x000000ff0800720b */ /* 0x000fe40003f24000 */
[----:B------:R-:W-:Y:S02]  /*01d0*/  FSETP.GT.AND P0, PT, R9, RZ, PT ;  /* 0x000000ff0900720b */ /* 0x000fe40003f04000 */
[----:B------:R-:W-:Y:S02]  /*01e0*/  SEL R0, RZ, 0x1, !P1 ;  /* 0x00000001ff007807 */ /* 0x000fe40004800000 */
[----:B------:R-:W-:-:S05]  /*01f0*/  SEL R11, RZ, 0x100, !P0 ;  /* 0x00000100ff0b7807 */ /* 0x000fca0004000000 */
[----:B------:R-:W-:Y:S02]  /*0200*/  IMAD.IADD R11, R0, 0x1, R11 ;  /* 0x00000001000b7824 */ /* 0x000fe400078e020b */
[----:B------:R-:W-:-:S03]  /*0210*/  @!P1 FMUL R8, R8, 0.20000000298023223877 ;  /* 0x3e4ccccd08089820 */ /* 0x000fc60000400000 */
[----:B------:R1:W-:Y:S01]  /*0220*/  @!P2 STG.E.U16 desc[UR4][R6.64], R11 ;  /* 0x0000000b0600a986 */ /* 0x0003e2000c101504 */
[----:B------:R-:W-:Y:S01]  /*0230*/  @!P0 FMUL R9, R9, 0.20000000298023223877 ;  /* 0x3e4ccccd09098820 */ /* 0x000fe20000400000 */
[----:B------:R-:W-:Y:S06]  /*0240*/  @P2 EXIT ;  /* 0x000000000000294d */ /* 0x000fec0003800000 */
[----:B------:R-:W-:Y:S01]  /*0250*/  STG.E.64 desc[UR4][R2.64], R8 ;  /* 0x0000000802007986 */ /* 0x000fe2000c101b04 */
[----:B------:R-:W-:Y:S05]  /*0260*/  EXIT ;  /* 0x000000000000794d */ /* 0x000fea0003800000 */
.L_x_0:
[----:B------:R-:W-:-:S00]  /*0270*/  BRA `(.L_x_0) ;  /* 0xfffffffc00fc7947 */ /* 0x000fc0000383ffff */
[----:B------:R-:W-:-:S00]  /*0280*/  NOP ;  /* 0x0000000000007918 */ /* 0x000fc00000000000 */
[----:B------:R-:W-:-:S00]  /*0290*/  NOP ;  /* 0x0000000000007918 */ /* 0x000fc00000000000 */
[----:B------:R-:W-:-:S00]  /*02a0*/  NOP ;  /* 0x0000000000007918 */ /* 0x000fc00000000000 */
[----:B------:R-:W-:-:S00]  /*02b0*/  NOP ;  /* 0x0000000000007918 */ /* 0x000fc00000000000 */
[----:B------:R-:W-:-:S00]  /*02c0*/  NOP ;  /* 0x0000000000007918 */ /* 0x000fc00000000000 */
[----:B------:R-:W-:-:S00]  /*02d0*/  NOP ;  /* 0x0000000000007918 */ /* 0x000fc00000000000 */
[----:B------:R-:W-:-:S00]  /*02e0*/  NOP ;  /* 0x0000000000007918 */ /* 0x000fc00000000000 */
[----:B------:R-:W-:-:S00]  /*02f0*/  NOP ;  /* 0x0000000000007918 */ /* 0x000fc00000000000 */
.L_x_1:


//--------------------- .nv.constant0.triton_poi_fused_leaky_relu_mul_0 --------------------------
	.section	.nv.constant0.triton_poi_fused_leaky_relu_mul_0,"a",@progbits
	.sectionflags	@""
	.align	4
.nv.constant0.triton_poi_fused_leaky_relu_mul_0:
	.zero		556
